	.headerflags	@"EF_CUDA_TEXMODE_UNIFIED EF_CUDA_64BIT_ADDRESS EF_CUDA_ACCELERATORS EF_CUDA_SM90 EF_CUDA_VIRTUAL_SM(EF_CUDA_SM90)"
	.elftype	@"ET_EXEC"


//--------------------- .nv.info                  --------------------------
	.section	.nv.info,"",@"SHT_CUDA_INFO"
	.align	4


	//----- nvinfo : EIATTR_REGCOUNT
	.align		4
        /*0000*/ 	.byte	0x04, 0x2f
        /*0002*/ 	.short	(.L_1 - .L_0)
	.align		4
.L_0:
        /*0004*/ 	.word	index@(triton_poi_fused_add_div_hardtanh_mul_50)
        /*0008*/ 	.word	0x0000000c


	//----- nvinfo : EIATTR_MIN_STACK_SIZE
	.align		4
.L_1:
        /*000c*/ 	.byte	0x04, 0x12
        /*000e*/ 	.short	(.L_3 - .L_2)
	.align		4
.L_2:
        /*0010*/ 	.word	index@(triton_poi_fused_add_div_hardtanh_mul_50)
        /*0014*/ 	.word	0x00000000


	//----- nvinfo : EIATTR_FRAME_SIZE
	.align		4
.L_3:
        /*0018*/ 	.byte	0x04, 0x11
        /*001a*/ 	.short	(.L_5 - .L_4)
	.align		4
.L_4:
        /*001c*/ 	.word	index@(triton_poi_fused_add_div_hardtanh_mul_50)
        /*0020*/ 	.word	0x00000000


	//----- nvinfo : EIATTR_MIN_STACK_SIZE
	.align		4
.L_5:
        /*0024*/ 	.byte	0x04, 0x12
        /*0026*/ 	.short	(.L_7 - .L_6)
	.align		4
.L_6:
        /*0028*/ 	.word	index@(triton_poi_fused_add_div_hardtanh_mul_50)
        /*002c*/ 	.word	0x00000000
.L_7:


//--------------------- .nv.info.triton_poi_fused_add_div_hardtanh_mul_50 --------------------------
	.section	.nv.info.triton_poi_fused_add_div_hardtanh_mul_50,"",@"SHT_CUDA_INFO"
	.sectionflags	@""
	.align	4


	//----- nvinfo : EIATTR_CUDA_API_VERSION
	.align		4
        /*0000*/ 	.byte	0x04, 0x37
        /*0002*/ 	.short	(.L_9 - .L_8)
.L_8:
        /*0004*/ 	.word	0x0000007c


	//----- nvinfo : EIATTR_KPARAM_INFO
	.align		4
.L_9:
        /*0008*/ 	.byte	0x04, 0x17
        /*000a*/ 	.short	(.L_11 - .L_10)
.L_10:
        /*000c*/ 	.word	0x00000000
        /*0010*/ 	.short	0x0003
        /*0012*/ 	.short	0x0018
        /*0014*/ 	.byte	0x00, 0xf0, 0x11, 0x00


	//----- nvinfo : EIATTR_KPARAM_INFO
	.align		4
.L_11:
        /*0018*/ 	.byte	0x04, 0x17
        /*001a*/ 	.short	(.L_13 - .L_12)
.L_12:
        /*001c*/ 	.word	0x00000000
        /*0020*/ 	.short	0x0002
        /*0022*/ 	.short	0x0010
        /*0024*/ 	.byte	0x00, 0xf4, 0x21, 0x00


	//----- nvinfo : EIATTR_KPARAM_INFO
	.align		4
.L_13:
        /*0028*/ 	.byte	0x04, 0x17
        /*002a*/ 	.short	(.L_15 - .L_14)
.L_14:
        /*002c*/ 	.word	0x00000000
        /*0030*/ 	.short	0x0001
        /*0032*/ 	.short	0x0008
        /*0034*/ 	.byte	0x00, 0xf4, 0x21, 0x00


	//----- nvinfo : EIATTR_KPARAM_INFO
	.align		4
.L_15:
        /*0038*/ 	.byte	0x04, 0x17
        /*003a*/ 	.short	(.L_17 - .L_16)
.L_16:
        /*003c*/ 	.word	0x00000000
        /*0040*/ 	.short	0x0000
        /*0042*/ 	.short	0x0000
        /*0044*/ 	.byte	0x00, 0xf4, 0x21, 0x00


	//----- nvinfo : EIATTR_SPARSE_MMA_MASK
	.align		4
.L_17:
        /*0048*/ 	.byte	0x03, 0x50
        /*004a*/ 	.short	0x0000


	//----- nvinfo : EIATTR_MAXREG_COUNT
	.align		4
        /*004c*/ 	.byte	0x03, 0x1b
        /*004e*/ 	.short	0x00ff


	//----- nvinfo : EIATTR_EXIT_INSTR_OFFSETS
	.align		4
        /*0050*/ 	.byte	0x04, 0x1c
        /*0052*/ 	.short	(.L_19 - .L_18)


	//   ....[0]....
.L_18:
        /*0054*/ 	.word	0x00000280


	//   ....[1]....
        /*0058*/ 	.word	0x000002a0


	//----- nvinfo : EIATTR_REQNTID
	.align		4
.L_19:
        /*005c*/ 	.byte	0x04, 0x10
        /*005e*/ 	.short	(.L_21 - .L_20)
.L_20:
        /*0060*/ 	.word	0x00000080
        /*0064*/ 	.word	0x00000001
        /*0068*/ 	.word	0x00000001


	//----- nvinfo : EIATTR_CBANK_PARAM_SIZE
	.align		4
.L_21:
        /*006c*/ 	.byte	0x03, 0x19
        /*006e*/ 	.short	0x001c


	//----- nvinfo : EIATTR_PARAM_CBANK
	.align		4
        /*0070*/ 	.byte	0x04, 0x0a
        /*0072*/ 	.short	(.L_23 - .L_22)
	.align		4
.L_22:
        /*0074*/ 	.word	index@(.nv.constant0.triton_poi_fused_add_div_hardtanh_mul_50)
        /*0078*/ 	.short	0x0210
        /*007a*/ 	.short	0x001c


	//----- nvinfo : EIATTR_SW_WAR
	.align		4
.L_23:
        /*007c*/ 	.byte	0x04, 0x36
        /*007e*/ 	.short	(.L_25 - .L_24)
.L_24:
        /*0080*/ 	.word	0x00000008
.L_25:


//--------------------- .nv.callgraph             --------------------------
	.section	.nv.callgraph,"",@"SHT_CUDA_CALLGRAPH"
	.align	4
	.sectionentsize	8
	.align		4
        /*0000*/ 	.word	0x00000000
	.align		4
        /*0004*/ 	.word	0xffffffff
	.align		4
        /*0008*/ 	.word	0x00000000
	.align		4
        /*000c*/ 	.word	0xfffffffe
	.align		4
        /*0010*/ 	.word	0x00000000
	.align		4
        /*0014*/ 	.word	0xfffffffd
	.align		4
        /*0018*/ 	.word	0x00000000
	.align		4
        /*001c*/ 	.word	0xfffffffc


//--------------------- .text.triton_poi_fused_add_div_hardtanh_mul_50 --------------------------
	.section	.text.triton_poi_fused_add_div_hardtanh_mul_50,"ax",@progbits
	.align	128
        .global         triton_poi_fused_add_div_hardtanh_mul_50
        .type           triton_poi_fused_add_div_hardtanh_mul_50,@function
        .size           triton_poi_fused_add_div_hardtanh_mul_50,(.L_x_1 - triton_poi_fused_add_div_hardtanh_mul_50)
        .other          triton_poi_fused_add_div_hardtanh_mul_50,@"STO_CUDA_ENTRY STV_DEFAULT"
triton_poi_fused_add_div_hardtanh_mul_50:
.text.triton_poi_fused_add_div_hardtanh_mul_50:
[----:B------:R-:W0:Y:S02]  /*0000*/  LDC R1, c[0x0][0x28] ;  /* 0x00000a00ff017b82 */ /* 0x000e240000000800 */
[----:B------:R-:W1:Y:S01]  /*0010*/  S2R R0, SR_TID.X ;  /* 0x0000000000007919 */ /* 0x000e620000002100 */
[----:B------:R-:W2:Y:S01]  /*0020*/  LDC.64 R4, c[0x0][0x218] ;  /* 0x00008600ff047b82 */ /* 0x000ea20000000a00 */
[----:B------:R-:W-:Y:S01]  /*0030*/  IMAD.MOV.U32 R6, RZ, RZ, RZ ;  /* 0x000000ffff067224 */ /* 0x000fe200078e00ff */
[----:B------:R-:W-:Y:S01]  /*0040*/  ULDC.64 UR4, c[0x0][0x208] ;  /* 0x0000820000047ab9 */ /* 0x000fe20000000a00 */
[----:B------:R-:W3:Y:S01]  /*0050*/  S2R R7, SR_CTAID.X ;  /* 0x0000000000077919 */ /* 0x000ee20000002500 */
[----:B-1----:R-:W-:-:S05]  /*0060*/  LOP3.LUT R0, R0, 0x7f, RZ, 0xc0, !PT ;  /* 0x0000007f00007812 */ /* 0x002fca00078ec0ff */
[----:B---3--:R-:W-:-:S04]  /*0070*/  IMAD R7, R7, 0x80, R0 ;  /* 0x0000008007077824 */ /* 0x008fc800078e0200 */
[C---:B------:R-:W-:Y:S01]  /*0080*/  IMAD.HI R0, R7.reuse, 0x38e38e39, RZ ;  /* 0x38e38e3907007827 */ /* 0x040fe200078e02ff */
[----:B------:R-:W-:-:S04]  /*0090*/  ISETP.GE.AND P0, PT, R7, 0x2400, PT ;  /* 0x000024000700780c */ /* 0x000fc80003f06270 */
[----:B------:R-:W-:-:S04]  /*00a0*/  SHF.R.U32.HI R3, RZ, 0x1f, R0 ;  /* 0x0000001fff037819 */ /* 0x000fc80000011600 */
[CC--:B------:R-:W-:Y:S02]  /*00b0*/  LEA.HI.SX32 R2, R0.reuse, R3.reuse, 0x19 ;  /* 0x0000000300027211 */ /* 0x0c0fe400078fcaff */
[----:B------:R-:W-:-:S03]  /*00c0*/  LEA.HI.SX32 R3, R0, R3, 0x17 ;  /* 0x0000000300037211 */ /* 0x000fc600078fbaff */
[----:B------:R-:W-:-:S04]  /*00d0*/  IMAD R2, R2, -0x240, R7 ;  /* 0xfffffdc002027824 */ /* 0x000fc800078e0207 */
[----:B------:R-:W-:-:S04]  /*00e0*/  IMAD R3, R3, 0x240, R2 ;  /* 0x0000024003037824 */ /* 0x000fc800078e0202 */
[----:B--2---:R-:W-:Y:S02]  /*00f0*/  IMAD.WIDE R4, R3, 0x4, R4 ;  /* 0x0000000403047825 */ /* 0x004fe400078e0204 */
[----:B------:R-:W1:Y:S03]  /*0100*/  LDC.64 R2, c[0x0][0x210] ;  /* 0x00008400ff027b82 */ /* 0x000e660000000a00 */
[----:B------:R2:W3:Y:S01]  /*0110*/  @!P0 LDG.E.EL R6, desc[UR4][R4.64] ;  /* 0x0000000404068981 */ /* 0x0004e2000c2e1900 */
[----:B------:R-:W-:-:S04]  /*0120*/  IMAD.MOV.U32 R0, RZ, RZ, RZ ;  /* 0x000000ffff007224 */ /* 0x000fc800078e00ff */
[----:B--2---:R-:W2:Y:S01]  /*0130*/  LDC.64 R4, c[0x0][0x220] ;  /* 0x00008800ff047b82 */ /* 0x004ea20000000a00 */
[----:B-1----:R-:W-:-:S05]  /*0140*/  IMAD.WIDE R2, R7, 0x4, R2 ;  /* 0x0000000407027825 */ /* 0x002fca00078e0202 */
[----:B------:R-:W4:Y:S01]  /*0150*/  @!P0 LDG.E R0, desc[UR4][R2.64] ;  /* 0x0000000402008981 */ /* 0x000f22000c1e1900 */
[----:B--2---:R-:W-:-:S04]  /*0160*/  IMAD.WIDE R4, R7, 0x4, R4 ;  /* 0x0000000407047825 */ /* 0x004fc800078e0204 */
[----:B---3--:R-:W-:-:S05]  /*0170*/  FADD R6, R6, 3 ;  /* 0x4040000006067421 */ /* 0x008fca0000000000 */
[----:B------:R-:W-:-:S04]  /*0180*/  FSETP.GTU.AND P1, PT, R6, RZ, PT ;  /* 0x000000ff0600720b */ /* 0x000fc80003f2c000 */
[----:B------:R-:W-:-:S04]  /*0190*/  FSEL R6, R6, RZ, P1 ;  /* 0x000000ff06067208 */ /* 0x000fc80000800000 */
[C---:B------:R-:W-:Y:S01]  /*01a0*/  FSETP.GEU.AND P2, PT, R6.reuse, 6, PT ;  /* 0x40c000000600780b */ /* 0x040fe20003f4e000 */
[C---:B------:R-:W-:Y:S01]  /*01b0*/  FMUL R9, R6.reuse, 0.16666667163372039795 ;  /* 0x3e2aaaab06097820 */ /* 0x040fe20000400000 */
[----:B------:R-:W-:-:S11]  /*01c0*/  FSETP.NAN.AND P1, PT, R6, R6, PT ;  /* 0x000000060600720b */ /* 0x000fd60003f28000 */
[----:B------:R-:W-:-:S05]  /*01d0*/  @P2 FSEL R9, R9, 1, P1 ;  /* 0x3f80000009092808 */ /* 0x000fca0000800000 */
[CC--:B----4-:R-:W-:Y:S01]  /*01e0*/  FFMA R6, R9.reuse, R0.reuse, 3 ;  /* 0x4040000009067423 */ /* 0x0d0fe20000000000 */
[----:B------:R-:W-:-:S04]  /*01f0*/  FMUL R9, R9, R0 ;  /* 0x0000000009097220 */ /* 0x000fc80000400000 */
[C---:B------:R-:W-:Y:S01]  /*0200*/  FSETP.GTU.AND P1, PT, R6.reuse, RZ, PT ;  /* 0x000000ff0600720b */ /* 0x040fe20003f2c000 */
[----:B------:R1:W-:Y:S03]  /*0210*/  @!P0 STG.E desc[UR4][R2.64], R9 ;  /* 0x0000000902008986 */ /* 0x0003e6000c101904 */
[----:B------:R-:W-:-:S04]  /*0220*/  FSEL R6, R6, RZ, P1 ;  /* 0x000000ff06067208 */ /* 0x000fc80000800000 */
[C---:B------:R-:W-:Y:S01]  /*0230*/  FSETP.GEU.AND P2, PT, R6.reuse, 6, PT ;  /* 0x40c000000600780b */ /* 0x040fe20003f4e000 */
[C---:B------:R-:W-:Y:S01]  /*0240*/  FMUL R8, R6.reuse, 0.16666667163372039795 ;  /* 0x3e2aaaab06087820 */ /* 0x040fe20000400000 */
[----:B------:R-:W-:-:S11]  /*0250*/  FSETP.NAN.AND P1, PT, R6, R6, PT ;  /* 0x000000060600720b */ /* 0x000fd60003f28000 */
[----:B------:R-:W-:-:S05]  /*0260*/  @P2 FSEL R8, R8, 1, P1 ;  /* 0x3f80000008082808 */ /* 0x000fca0000800000 */
[----:B------:R-:W-:Y:S01]  /*0270*/  FMUL R7, R9, R8 ;  /* 0x0000000809077220 */ /* 0x000fe20000400000 */
[----:B-1----:R-:W-:Y:S06]  /*0280*/  @P0 EXIT ;  /* 0x000000000000094d */ /* 0x002fec0003800000 */
[----:B------:R-:W-:Y:S01]  /*0290*/  STG.E desc[UR4][R4.64], R7 ;  /* 0x0000000704007986 */ /* 0x000fe2000c101904 */
[----:B------:R-:W-:Y:S05]  /*02a0*/  EXIT ;  /* 0x000000000000794d */ /* 0x000fea0003800000 */
.L_x_0:
[----:B------:R-:W-:-:S00]  /*02b0*/  BRA `(.L_x_0) ;  /* 0xfffffffc00fc7947 */ /* 0x000fc0000383ffff */
[----:B------:R-:W-:-:S00]  /*02c0*/  NOP ;  /* 0x0000000000007918 */ /* 0x000fc00000000000 */
        /* <DEDUP_REMOVED lines=11> */
.L_x_1:


//--------------------- .nv.constant0.triton_poi_fused_add_div_hardtanh_mul_50 --------------------------
	.section	.nv.constant0.triton_poi_fused_add_div_hardtanh_mul_50,"a",@progbits
	.sectionflags	@""
	.align	4
.nv.constant0.triton_poi_fused_add_div_hardtanh_mul_50:
	.zero		556
